//
// Generated by NVIDIA NVVM Compiler
//
// Compiler Build ID: CL-36424714
// Cuda compilation tools, release 13.0, V13.0.88
// Based on NVVM 20.0.0
//

.version 9.0
.target sm_100
.address_size 64

	// .globl	_Z12doublifyKernPf

.visible .entry _Z12doublifyKernPf(
	.param .u64 .ptr .align 1 _Z12doublifyKernPf_param_0
)
{
	.reg .b32 	%r<5>;
	.reg .b32 	%f<3>;
	.reg .b64 	%rd<5>;

	ld.param.u64 	%rd1, [_Z12doublifyKernPf_param_0];
	cvta.to.global.u64 	%rd2, %rd1;
	mov.u32 	%r1, %tid.x;
	mov.u32 	%r2, %tid.y;
	shl.b32 	%r3, %r2, 2;
	add.s32 	%r4, %r3, %r1;
	mul.wide.u32 	%rd3, %r4, 4;
	add.s64 	%rd4, %rd2, %rd3;
	ld.global.f32 	%f1, [%rd4];
	add.f32 	%f2, %f1, %f1;
	st.global.f32 	[%rd4], %f2;
	ret;

}
	// .globl	_Z3sumPi
.visible .entry _Z3sumPi(
	.param .u64 .ptr .align 1 _Z3sumPi_param_0
)
{
	.reg .pred 	%p<3>;
	.reg .b32 	%r<16>;
	.reg .b64 	%rd<7>;

	ld.param.u64 	%rd2, [_Z3sumPi_param_0];
	cvta.to.global.u64 	%rd1, %rd2;
	mov.u32 	%r1, %tid.x;
	mov.u32 	%r14, %ntid.x;
	shl.b32 	%r3, %r1, 1;
	mov.b32 	%r15, 1;
$L__BB1_1:
	setp.ge.u32 	%p1, %r1, %r14;
	@%p1 bra 	$L__BB1_3;
	mul.lo.s32 	%r9, %r3, %r15;
	add.s32 	%r10, %r9, %r15;
	mul.wide.s32 	%rd3, %r10, 4;
	add.s64 	%rd4, %rd1, %rd3;
	ld.global.u32 	%r11, [%rd4];
	mul.wide.s32 	%rd5, %r9, 4;
	add.s64 	%rd6, %rd1, %rd5;
	ld.global.u32 	%r12, [%rd6];
	add.s32 	%r13, %r12, %r11;
	st.global.u32 	[%rd6], %r13;
$L__BB1_3:
	shl.b32 	%r15, %r15, 1;
	shr.u32 	%r7, %r14, 1;
	setp.gt.u32 	%p2, %r14, 1;
	mov.u32 	%r14, %r7;
	@%p2 bra 	$L__BB1_1;
	ret;

}
	// .globl	_Z4prodPjS_S_Pm
.visible .entry _Z4prodPjS_S_Pm(
	.param .u64 .ptr .align 1 _Z4prodPjS_S_Pm_param_0,
	.param .u64 .ptr .align 1 _Z4prodPjS_S_Pm_param_1,
	.param .u64 .ptr .align 1 _Z4prodPjS_S_Pm_param_2,
	.param .u64 .ptr .align 1 _Z4prodPjS_S_Pm_param_3
)
{
	.reg .pred 	%p<2>;
	.reg .b32 	%r<8>;
	.reg .b64 	%rd<19>;

	ld.param.u64 	%rd2, [_Z4prodPjS_S_Pm_param_0];
	ld.param.u64 	%rd3, [_Z4prodPjS_S_Pm_param_1];
	ld.param.u64 	%rd4, [_Z4prodPjS_S_Pm_param_2];
	ld.param.u64 	%rd5, [_Z4prodPjS_S_Pm_param_3];
	cvta.to.global.u64 	%rd6, %rd5;
	ld.global.u64 	%rd7, [%rd6];
	mov.u32 	%r1, %ctaid.x;
	mov.u32 	%r2, %ntid.x;
	mov.u32 	%r3, %tid.x;
	mad.lo.s32 	%r4, %r1, %r2, %r3;
	cvt.s64.s32 	%rd1, %r4;
	shr.s64 	%rd8, %rd7, 63;
	shr.u64 	%rd9, %rd8, 62;
	add.s64 	%rd10, %rd7, %rd9;
	shr.s64 	%rd11, %rd10, 2;
	setp.le.s64 	%p1, %rd11, %rd1;
	@%p1 bra 	$L__BB2_2;
	cvta.to.global.u64 	%rd12, %rd2;
	cvta.to.global.u64 	%rd13, %rd3;
	cvta.to.global.u64 	%rd14, %rd4;
	shl.b64 	%rd15, %rd1, 2;
	add.s64 	%rd16, %rd12, %rd15;
	ld.global.u32 	%r5, [%rd16];
	add.s64 	%rd17, %rd13, %rd15;
	ld.global.u32 	%r6, [%rd17];
	add.s32 	%r7, %r6, %r5;
	add.s64 	%rd18, %rd14, %rd15;
	st.global.u32 	[%rd18], %r7;
$L__BB2_2:
	ret;

}


// ===== COMPILED SASS (sm_100) =====

	.target	sm_100

	.elftype	@"ET_EXEC"


//--------------------- .note.nv.tkinfo           --------------------------
	.section	.note.nv.tkinfo,"",@"SHT_NOTE"
	.sectionflags	@"SHF_NOTE_NV_TKINFO"
	.tkinfo
        /*0018*/ 	.word	0x00000002
        /*0030*/ 	.string	""
        /*0030*/ 	.string	"ptxas"
        /*0030*/ 	.string	"Cuda compilation tools, release 13.0, V13.0.88"
        /*0030*/ 	.string	"Build cuda_13.0.r13.0/compiler.36424714_0"
        /*0030*/ 	.string	"-arch sm_100 -m 64 "



//--------------------- .note.nv.cuinfo           --------------------------
	.section	.note.nv.cuinfo,"",@"SHT_NOTE"
	.sectionflags	@"SHF_NOTE_NV_CUINFO"
        /*0018*/ 	.short	0x0002
        /*001a*/ 	.short	0x0064
        /*001c*/ 	.short	0x0082
	.zero		2


//--------------------- .nv.info                  --------------------------
	.section	.nv.info,"",@"SHT_CUDA_INFO"
	.align	4


	//----- nvinfo : EIATTR_REGCOUNT
	.align		4
        /*0000*/ 	.byte	0x04, 0x2f
        /*0002*/ 	.short	(.L_1 - .L_0)
	.align		4
.L_0:
        /*0004*/ 	.word	index@(_Z12doublifyKernPf)
        /*0008*/ 	.word	0x00000008


	//----- nvinfo : EIATTR_FRAME_SIZE
	.align		4
.L_1:
        /*000c*/ 	.byte	0x04, 0x11
        /*000e*/ 	.short	(.L_3 - .L_2)
	.align		4
.L_2:
        /*0010*/ 	.word	index@(_Z12doublifyKernPf)
        /*0014*/ 	.word	0x00000000


	//----- nvinfo : EIATTR_REGCOUNT
	.align		4
.L_3:
        /*0018*/ 	.byte	0x04, 0x2f
        /*001a*/ 	.short	(.L_5 - .L_4)
	.align		4
.L_4:
        /*001c*/ 	.word	index@(_Z3sumPi)
        /*0020*/ 	.word	0x0000000c


	//----- nvinfo : EIATTR_FRAME_SIZE
	.align		4
.L_5:
        /*0024*/ 	.byte	0x04, 0x11
        /*0026*/ 	.short	(.L_7 - .L_6)
	.align		4
.L_6:
        /*0028*/ 	.word	index@(_Z3sumPi)
        /*002c*/ 	.word	0x00000000


	//----- nvinfo : EIATTR_REGCOUNT
	.align		4
.L_7:
        /*0030*/ 	.byte	0x04, 0x2f
        /*0032*/ 	.short	(.L_9 - .L_8)
	.align		4
.L_8:
        /*0034*/ 	.word	index@(_Z4prodPjS_S_Pm)
        /*0038*/ 	.word	0x0000000c


	//----- nvinfo : EIATTR_FRAME_SIZE
	.align		4
.L_9:
        /*003c*/ 	.byte	0x04, 0x11
        /*003e*/ 	.short	(.L_11 - .L_10)
	.align		4
.L_10:
        /*0040*/ 	.word	index@(_Z4prodPjS_S_Pm)
        /*0044*/ 	.word	0x00000000


	//----- nvinfo : EIATTR_MIN_STACK_SIZE
	.align		4
.L_11:
        /*0048*/ 	.byte	0x04, 0x12
        /*004a*/ 	.short	(.L_13 - .L_12)
	.align		4
.L_12:
        /*004c*/ 	.word	index@(_Z4prodPjS_S_Pm)
        /*0050*/ 	.word	0x00000000


	//----- nvinfo : EIATTR_MIN_STACK_SIZE
	.align		4
.L_13:
        /*0054*/ 	.byte	0x04, 0x12
        /*0056*/ 	.short	(.L_15 - .L_14)
	.align		4
.L_14:
        /*0058*/ 	.word	index@(_Z3sumPi)
        /*005c*/ 	.word	0x00000000


	//----- nvinfo : EIATTR_MIN_STACK_SIZE
	.align		4
.L_15:
        /*0060*/ 	.byte	0x04, 0x12
        /*0062*/ 	.short	(.L_17 - .L_16)
	.align		4
.L_16:
        /*0064*/ 	.word	index@(_Z12doublifyKernPf)
        /*0068*/ 	.word	0x00000000
.L_17:


//--------------------- .nv.compat                --------------------------
	.section	.nv.compat,"",@"SHT_CUDA_COMPAT_INFO"
	.align	4
        /*0000*/ 	.byte	0x02, 0x09, 0x00, 0x00, 0x02, 0x02, 0x01, 0x00, 0x02, 0x05, 0x05, 0x00, 0x03, 0x07, 0x01, 0x01
        /*0010*/ 	.byte	0x02, 0x03, 0x00, 0x00, 0x02, 0x06, 0x01, 0x00, 0x04, 0x0b, 0x08, 0x00, 0x09, 0x00, 0x00, 0x00
        /*0020*/ 	.byte	0x00, 0x00, 0x00, 0x00


//--------------------- .nv.info._Z4prodPjS_S_Pm  --------------------------
	.section	.nv.info._Z4prodPjS_S_Pm,"",@"SHT_CUDA_INFO"
	.sectionflags	@""
	.align	4


	//----- nvinfo : EIATTR_CUDA_API_VERSION
	.align		4
        /*0000*/ 	.byte	0x04, 0x37
        /*0002*/ 	.short	(.L_19 - .L_18)
.L_18:
        /*0004*/ 	.word	0x00000082


	//----- nvinfo : EIATTR_KPARAM_INFO
	.align		4
.L_19:
        /*0008*/ 	.byte	0x04, 0x17
        /*000a*/ 	.short	(.L_21 - .L_20)
.L_20:
        /*000c*/ 	.word	0x00000000
        /*0010*/ 	.short	0x0003
        /*0012*/ 	.short	0x0018
        /*0014*/ 	.byte	0x00, 0xf5, 0x21, 0x00


	//----- nvinfo : EIATTR_KPARAM_INFO
	.align		4
.L_21:
        /*0018*/ 	.byte	0x04, 0x17
        /*001a*/ 	.short	(.L_23 - .L_22)
.L_22:
        /*001c*/ 	.word	0x00000000
        /*0020*/ 	.short	0x0002
        /*0022*/ 	.short	0x0010
        /*0024*/ 	.byte	0x00, 0xf5, 0x21, 0x00


	//----- nvinfo : EIATTR_KPARAM_INFO
	.align		4
.L_23:
        /*0028*/ 	.byte	0x04, 0x17
        /*002a*/ 	.short	(.L_25 - .L_24)
.L_24:
        /*002c*/ 	.word	0x00000000
        /*0030*/ 	.short	0x0001
        /*0032*/ 	.short	0x0008
        /*0034*/ 	.byte	0x00, 0xf5, 0x21, 0x00


	//----- nvinfo : EIATTR_KPARAM_INFO
	.align		4
.L_25:
        /*0038*/ 	.byte	0x04, 0x17
        /*003a*/ 	.short	(.L_27 - .L_26)
.L_26:
        /*003c*/ 	.word	0x00000000
        /*0040*/ 	.short	0x0000
        /*0042*/ 	.short	0x0000
        /*0044*/ 	.byte	0x00, 0xf5, 0x21, 0x00


	//----- nvinfo : EIATTR_SPARSE_MMA_MASK
	.align		4
.L_27:
        /*0048*/ 	.byte	0x03, 0x50
        /*004a*/ 	.short	0x0000


	//----- nvinfo : EIATTR_MAXREG_COUNT
	.align		4
        /*004c*/ 	.byte	0x03, 0x1b
        /*004e*/ 	.short	0x00ff


	//----- nvinfo : EIATTR_MERCURY_ISA_VERSION
	.align		4
        /*0050*/ 	.byte	0x03, 0x5f
        /*0052*/ 	.short	0x0101


	//----- nvinfo : EIATTR_VRC_CTA_INIT_COUNT
	.align		4
        /*0054*/ 	.byte	0x02, 0x4a
	.zero		1
	.zero		1


	//----- nvinfo : EIATTR_EXIT_INSTR_OFFSETS
	.align		4
        /*0058*/ 	.byte	0x04, 0x1c
        /*005a*/ 	.short	(.L_29 - .L_28)


	//   ....[0]....
.L_28:
        /*005c*/ 	.word	0x00000100


	//   ....[1]....
        /*0060*/ 	.word	0x000001f0


	//----- nvinfo : EIATTR_CBANK_PARAM_SIZE
	.align		4
.L_29:
        /*0064*/ 	.byte	0x03, 0x19
        /*0066*/ 	.short	0x0020


	//----- nvinfo : EIATTR_PARAM_CBANK
	.align		4
        /*0068*/ 	.byte	0x04, 0x0a
        /*006a*/ 	.short	(.L_31 - .L_30)
	.align		4
.L_30:
        /*006c*/ 	.word	index@(.nv.constant0._Z4prodPjS_S_Pm)
        /*0070*/ 	.short	0x0380
        /*0072*/ 	.short	0x0020


	//----- nvinfo : EIATTR_SW_WAR
	.align		4
.L_31:
        /*0074*/ 	.byte	0x04, 0x36
        /*0076*/ 	.short	(.L_33 - .L_32)
.L_32:
        /*0078*/ 	.word	0x00000008
.L_33:


//--------------------- .nv.info._Z3sumPi         --------------------------
	.section	.nv.info._Z3sumPi,"",@"SHT_CUDA_INFO"
	.sectionflags	@""
	.align	4


	//----- nvinfo : EIATTR_CUDA_API_VERSION
	.align		4
        /*0000*/ 	.byte	0x04, 0x37
        /*0002*/ 	.short	(.L_35 - .L_34)
.L_34:
        /*0004*/ 	.word	0x00000082


	//----- nvinfo : EIATTR_KPARAM_INFO
	.align		4
.L_35:
        /*0008*/ 	.byte	0x04, 0x17
        /*000a*/ 	.short	(.L_37 - .L_36)
.L_36:
        /*000c*/ 	.word	0x00000000
        /*0010*/ 	.short	0x0000
        /*0012*/ 	.short	0x0000
        /*0014*/ 	.byte	0x00, 0xf5, 0x21, 0x00


	//----- nvinfo : EIATTR_SPARSE_MMA_MASK
	.align		4
.L_37:
        /*0018*/ 	.byte	0x03, 0x50
        /*001a*/ 	.short	0x0000


	//----- nvinfo : EIATTR_MAXREG_COUNT
	.align		4
        /*001c*/ 	.byte	0x03, 0x1b
        /*001e*/ 	.short	0x00ff


	//----- nvinfo : EIATTR_MERCURY_ISA_VERSION
	.align		4
        /*0020*/ 	.byte	0x03, 0x5f
        /*0022*/ 	.short	0x0101


	//----- nvinfo : EIATTR_VRC_CTA_INIT_COUNT
	.align		4
        /*0024*/ 	.byte	0x02, 0x4a
	.zero		1
	.zero		1


	//----- nvinfo : EIATTR_EXIT_INSTR_OFFSETS
	.align		4
        /*0028*/ 	.byte	0x04, 0x1c
        /*002a*/ 	.short	(.L_39 - .L_38)


	//   ....[0]....
.L_38:
        /*002c*/ 	.word	0x00000180


	//----- nvinfo : EIATTR_CRS_STACK_SIZE
	.align		4
.L_39:
        /*0030*/ 	.byte	0x04, 0x1e
        /*0032*/ 	.short	(.L_41 - .L_40)
.L_40:
        /*0034*/ 	.word	0x00000000


	//----- nvinfo : EIATTR_CBANK_PARAM_SIZE
	.align		4
.L_41:
        /*0038*/ 	.byte	0x03, 0x19
        /*003a*/ 	.short	0x0008


	//----- nvinfo : EIATTR_PARAM_CBANK
	.align		4
        /*003c*/ 	.byte	0x04, 0x0a
        /*003e*/ 	.short	(.L_43 - .L_42)
	.align		4
.L_42:
        /*0040*/ 	.word	index@(.nv.constant0._Z3sumPi)
        /*0044*/ 	.short	0x0380
        /*0046*/ 	.short	0x0008


	//----- nvinfo : EIATTR_SW_WAR
	.align		4
.L_43:
        /*0048*/ 	.byte	0x04, 0x36
        /*004a*/ 	.short	(.L_45 - .L_44)
.L_44:
        /*004c*/ 	.word	0x00000008
.L_45:


//--------------------- .nv.info._Z12doublifyKernPf --------------------------
	.section	.nv.info._Z12doublifyKernPf,"",@"SHT_CUDA_INFO"
	.sectionflags	@""
	.align	4


	//----- nvinfo : EIATTR_CUDA_API_VERSION
	.align		4
        /*0000*/ 	.byte	0x04, 0x37
        /*0002*/ 	.short	(.L_47 - .L_46)
.L_46:
        /*0004*/ 	.word	0x00000082


	//----- nvinfo : EIATTR_KPARAM_INFO
	.align		4
.L_47:
        /*0008*/ 	.byte	0x04, 0x17
        /*000a*/ 	.short	(.L_49 - .L_48)
.L_48:
        /*000c*/ 	.word	0x00000000
        /*0010*/ 	.short	0x0000
        /*0012*/ 	.short	0x0000
        /*0014*/ 	.byte	0x00, 0xf5, 0x21, 0x00


	//----- nvinfo : EIATTR_SPARSE_MMA_MASK
	.align		4
.L_49:
        /*0018*/ 	.byte	0x03, 0x50
        /*001a*/ 	.short	0x0000


	//----- nvinfo : EIATTR_MAXREG_COUNT
	.align		4
        /*001c*/ 	.byte	0x03, 0x1b
        /*001e*/ 	.short	0x00ff


	//----- nvinfo : EIATTR_MERCURY_ISA_VERSION
	.align		4
        /*0020*/ 	.byte	0x03, 0x5f
        /*0022*/ 	.short	0x0101


	//----- nvinfo : EIATTR_VRC_CTA_INIT_COUNT
	.align		4
        /*0024*/ 	.byte	0x02, 0x4a
	.zero		1
	.zero		1


	//----- nvinfo : EIATTR_EXIT_INSTR_OFFSETS
	.align		4
        /*0028*/ 	.byte	0x04, 0x1c
        /*002a*/ 	.short	(.L_51 - .L_50)


	//   ....[0]....
.L_50:
        /*002c*/ 	.word	0x000000a0


	//----- nvinfo : EIATTR_CBANK_PARAM_SIZE
	.align		4
.L_51:
        /*0030*/ 	.byte	0x03, 0x19
        /*0032*/ 	.short	0x0008


	//----- nvinfo : EIATTR_PARAM_CBANK
	.align		4
        /*0034*/ 	.byte	0x04, 0x0a
        /*0036*/ 	.short	(.L_53 - .L_52)
	.align		4
.L_52:
        /*0038*/ 	.word	index@(.nv.constant0._Z12doublifyKernPf)
        /*003c*/ 	.short	0x0380
        /*003e*/ 	.short	0x0008


	//----- nvinfo : EIATTR_SW_WAR
	.align		4
.L_53:
        /*0040*/ 	.byte	0x04, 0x36
        /*0042*/ 	.short	(.L_55 - .L_54)
.L_54:
        /*0044*/ 	.word	0x00000008
.L_55:


//--------------------- .nv.callgraph             --------------------------
	.section	.nv.callgraph,"",@"SHT_CUDA_CALLGRAPH"
	.align	4
	.sectionentsize	8
	.align		4
        /*0000*/ 	.word	0x00000000
	.align		4
        /*0004*/ 	.word	0xffffffff
	.align		4
        /*0008*/ 	.word	0x00000000
	.align		4
        /*000c*/ 	.word	0xfffffffe
	.align		4
        /*0010*/ 	.word	0x00000000
	.align		4
        /*0014*/ 	.word	0xfffffffd
	.align		4
        /*0018*/ 	.word	0x00000000
	.align		4
        /*001c*/ 	.word	0xfffffffc


//--------------------- .text._Z4prodPjS_S_Pm     --------------------------
	.section	.text._Z4prodPjS_S_Pm,"ax",@progbits
	.align	128
        .global         _Z4prodPjS_S_Pm
        .type           _Z4prodPjS_S_Pm,@function
        .size           _Z4prodPjS_S_Pm,(.L_x_6 - _Z4prodPjS_S_Pm)
        .other          _Z4prodPjS_S_Pm,@"STO_CUDA_ENTRY STV_DEFAULT"
_Z4prodPjS_S_Pm:
.text._Z4prodPjS_S_Pm:
[----:B------:R-:W-:Y:S08]  /*0000*/  LDC R1, c[0x0][0x37c] ;  /* 0x0000df00ff017b82 */ /* 0x000ff00000000800 */
[----:B------:R-:W0:Y:S01]  /*0010*/  LDC.64 R2, c[0x0][0x398] ;  /* 0x0000e600ff027b82 */ /* 0x000e220000000a00 */
[----:B------:R-:W0:Y:S02]  /*0020*/  LDCU.64 UR4, c[0x0][0x358] ;  /* 0x00006b00ff0477ac */ /* 0x000e240008000a00 */
[----:B0-----:R-:W2:Y:S05]  /*0030*/  LDG.E.64 R2, desc[UR4][R2.64] ;  /* 0x0000000402027981 */ /* 0x001eaa000c1e1b00 */
[----:B------:R-:W0:Y:S01]  /*0040*/  S2UR UR6, SR_CTAID.X ;  /* 0x00000000000679c3 */ /* 0x000e220000002500 */
[----:B------:R-:W0:Y:S07]  /*0050*/  S2R R5, SR_TID.X ;  /* 0x0000000000057919 */ /* 0x000e2e0000002100 */
[----:B------:R-:W0:Y:S02]  /*0060*/  LDC R0, c[0x0][0x360] ;  /* 0x0000d800ff007b82 */ /* 0x000e240000000800 */
[----:B0-----:R-:W-:-:S05]  /*0070*/  IMAD R0, R0, UR6, R5 ;  /* 0x0000000600007c24 */ /* 0x001fca000f8e0205 */
[----:B------:R-:W-:Y:S02]  /*0080*/  SHF.R.S32.HI R5, RZ, 0x1f, R0 ;  /* 0x0000001fff057819 */ /* 0x000fe40000011400 */
[----:B--2---:R-:W-:-:S04]  /*0090*/  SHF.R.S32.HI R7, RZ, 0x1f, R3 ;  /* 0x0000001fff077819 */ /* 0x004fc80000011403 */
[----:B------:R-:W-:-:S05]  /*00a0*/  LEA.HI R7, P0, R7, R2, RZ, 0x2 ;  /* 0x0000000207077211 */ /* 0x000fca00078110ff */
[----:B------:R-:W-:-:S05]  /*00b0*/  IMAD.X R4, RZ, RZ, R3, P0 ;  /* 0x000000ffff047224 */ /* 0x000fca00000e0603 */
[--C-:B------:R-:W-:Y:S02]  /*00c0*/  SHF.R.S64 R7, R7, 0x2, R4.reuse ;  /* 0x0000000207077819 */ /* 0x100fe40000001004 */
[----:B------:R-:W-:Y:S02]  /*00d0*/  SHF.R.S32.HI R4, RZ, 0x2, R4 ;  /* 0x00000002ff047819 */ /* 0x000fe40000011404 */
[----:B------:R-:W-:-:S04]  /*00e0*/  ISETP.GT.U32.AND P0, PT, R7, R0, PT ;  /* 0x000000000700720c */ /* 0x000fc80003f04070 */
[----:B------:R-:W-:-:S13]  /*00f0*/  ISETP.GT.AND.EX P0, PT, R4, R5, PT, P0 ;  /* 0x000000050400720c */ /* 0x000fda0003f04300 */
[----:B------:R-:W-:Y:S05]  /*0100*/  @!P0 EXIT ;  /* 0x000000000000894d */ /* 0x000fea0003800000 */
[----:B------:R-:W0:Y:S01]  /*0110*/  LDCU.128 UR8, c[0x0][0x380] ;  /* 0x00007000ff0877ac */ /* 0x000e220008000c00 */
[C---:B------:R-:W-:Y:S01]  /*0120*/  IMAD.SHL.U32 R6, R0.reuse, 0x4, RZ ;  /* 0x0000000400067824 */ /* 0x040fe200078e00ff */
[----:B------:R-:W-:Y:S01]  /*0130*/  SHF.L.U64.HI R0, R0, 0x2, R5 ;  /* 0x0000000200007819 */ /* 0x000fe20000010205 */
[----:B------:R-:W1:Y:S03]  /*0140*/  LDCU.64 UR6, c[0x0][0x390] ;  /* 0x00007200ff0677ac */ /* 0x000e660008000a00 */
[C---:B0-----:R-:W-:Y:S02]  /*0150*/  IADD3 R4, P1, PT, R6.reuse, UR10, RZ ;  /* 0x0000000a06047c10 */ /* 0x041fe4000ff3e0ff */
[----:B------:R-:W-:Y:S02]  /*0160*/  IADD3 R2, P0, PT, R6, UR8, RZ ;  /* 0x0000000806027c10 */ /* 0x000fe4000ff1e0ff */
[----:B------:R-:W-:-:S02]  /*0170*/  IADD3.X R5, PT, PT, R0, UR11, RZ, P1, !PT ;  /* 0x0000000b00057c10 */ /* 0x000fc40008ffe4ff */
[----:B------:R-:W-:-:S04]  /*0180*/  IADD3.X R3, PT, PT, R0, UR9, RZ, P0, !PT ;  /* 0x0000000900037c10 */ /* 0x000fc800087fe4ff */
[----:B------:R-:W2:Y:S04]  /*0190*/  LDG.E R5, desc[UR4][R4.64] ;  /* 0x0000000404057981 */ /* 0x000ea8000c1e1900 */
[----:B------:R-:W2:Y:S01]  /*01a0*/  LDG.E R2, desc[UR4][R2.64] ;  /* 0x0000000402027981 */ /* 0x000ea2000c1e1900 */
[----:B-1----:R-:W-:-:S04]  /*01b0*/  IADD3 R6, P0, PT, R6, UR6, RZ ;  /* 0x0000000606067c10 */ /* 0x002fc8000ff1e0ff */
[----:B------:R-:W-:Y:S01]  /*01c0*/  IADD3.X R7, PT, PT, R0, UR7, RZ, P0, !PT ;  /* 0x0000000700077c10 */ /* 0x000fe200087fe4ff */
[----:B--2---:R-:W-:-:S05]  /*01d0*/  IMAD.IADD R9, R2, 0x1, R5 ;  /* 0x0000000102097824 */ /* 0x004fca00078e0205 */
[----:B------:R-:W-:Y:S01]  /*01e0*/  STG.E desc[UR4][R6.64], R9 ;  /* 0x0000000906007986 */ /* 0x000fe2000c101904 */
[----:B------:R-:W-:Y:S05]  /*01f0*/  EXIT ;  /* 0x000000000000794d */ /* 0x000fea0003800000 */
.L_x_0:
[----:B------:R-:W-:-:S00]  /*0200*/  BRA `(.L_x_0) ;  /* 0xfffffffc00fc7947 */ /* 0x000fc0000383ffff */
[----:B------:R-:W-:-:S00]  /*0210*/  NOP ;  /* 0x0000000000007918 */ /* 0x000fc00000000000 */
        /* <DEDUP_REMOVED lines=14> */
.L_x_6:


//--------------------- .text._Z3sumPi            --------------------------
	.section	.text._Z3sumPi,"ax",@progbits
	.align	128
        .global         _Z3sumPi
        .type           _Z3sumPi,@function
        .size           _Z3sumPi,(.L_x_7 - _Z3sumPi)
        .other          _Z3sumPi,@"STO_CUDA_ENTRY STV_DEFAULT"
_Z3sumPi:
.text._Z3sumPi:
[----:B------:R-:W-:Y:S01]  /*0000*/  LDC R1, c[0x0][0x37c] ;  /* 0x0000df00ff017b82 */ /* 0x000fe20000000800 */
[----:B------:R-:W0:Y:S07]  /*0010*/  S2R R8, SR_TID.X ;  /* 0x0000000000087919 */ /* 0x000e2e0000002100 */
[----:B------:R-:W1:Y:S01]  /*0020*/  LDC.64 R6, c[0x0][0x380] ;  /* 0x0000e000ff067b82 */ /* 0x000e620000000a00 */
[----:B------:R-:W2:Y:S01]  /*0030*/  LDCU.64 UR8, c[0x0][0x358] ;  /* 0x00006b00ff0877ac */ /* 0x000ea20008000a00 */
[----:B------:R-:W3:Y:S01]  /*0040*/  LDCU UR4, c[0x0][0x360] ;  /* 0x00006c00ff0477ac */ /* 0x000ee20008000800 */
[----:B------:R-:W-:Y:S01]  /*0050*/  UMOV UR6, 0x1 ;  /* 0x0000000100067882 */ /* 0x000fe20000000000 */
[----:B0-23--:R-:W-:-:S07]  /*0060*/  SHF.L.U32 R0, R8, 0x1, RZ ;  /* 0x0000000108007819 */ /* 0x00dfce00000006ff */
.L_x_3:
[----:B------:R-:W-:Y:S01]  /*0070*/  ISETP.GE.U32.AND P0, PT, R8, UR4, PT ;  /* 0x0000000408007c0c */ /* 0x000fe2000bf06070 */
[----:B------:R-:W-:-:S12]  /*0080*/  BSSY.RECONVERGENT B0, `(.L_x_1) ;  /* 0x000000a000007945 */ /* 0x000fd80003800200 */
[----:B0-----:R-:W-:Y:S05]  /*0090*/  @P0 BRA `(.L_x_2) ;  /* 0x0000000000200947 */ /* 0x001fea0003800000 */
[----:B------:R-:W-:-:S05]  /*00a0*/  IMAD R5, R0, UR6, RZ ;  /* 0x0000000600057c24 */ /* 0x000fca000f8e02ff */
[C---:B------:R-:W-:Y:S01]  /*00b0*/  IADD3 R3, PT, PT, R5.reuse, UR6, RZ ;  /* 0x0000000605037c10 */ /* 0x040fe2000fffe0ff */
[----:B-1----:R-:W-:-:S04]  /*00c0*/  IMAD.WIDE R4, R5, 0x4, R6 ;  /* 0x0000000405047825 */ /* 0x002fc800078e0206 */
[----:B------:R-:W-:Y:S01]  /*00d0*/  IMAD.WIDE R2, R3, 0x4, R6 ;  /* 0x0000000403027825 */ /* 0x000fe200078e0206 */
[----:B------:R-:W2:Y:S05]  /*00e0*/  LDG.E R9, desc[UR8][R4.64] ;  /* 0x0000000804097981 */ /* 0x000eaa000c1e1900 */
[----:B------:R-:W2:Y:S02]  /*00f0*/  LDG.E R2, desc[UR8][R2.64] ;  /* 0x0000000802027981 */ /* 0x000ea4000c1e1900 */
[----:B--2---:R-:W-:-:S05]  /*0100*/  IADD3 R9, PT, PT, R2, R9, RZ ;  /* 0x0000000902097210 */ /* 0x004fca0007ffe0ff */
[----:B------:R0:W-:Y:S02]  /*0110*/  STG.E desc[UR8][R4.64], R9 ;  /* 0x0000000904007986 */ /* 0x0001e4000c101908 */
.L_x_2:
[----:B------:R-:W-:Y:S05]  /*0120*/  BSYNC.RECONVERGENT B0 ;  /* 0x0000000000007941 */ /* 0x000fea0003800200 */
.L_x_1:
[----:B------:R-:W-:Y:S02]  /*0130*/  UISETP.GT.U32.AND UP0, UPT, UR4, 0x1, UPT ;  /* 0x000000010400788c */ /* 0x000fe4000bf04070 */
[----:B------:R-:W-:Y:S02]  /*0140*/  USHF.R.U32.HI UR5, URZ, 0x1, UR4 ;  /* 0x00000001ff057899 */ /* 0x000fe40008011604 */
[----:B------:R-:W-:-:S05]  /*0150*/  USHF.L.U32 UR6, UR6, 0x1, URZ ;  /* 0x0000000106067899 */ /* 0x000fca00080006ff */
[----:B------:R-:W-:Y:S01]  /*0160*/  UMOV UR4, UR5 ;  /* 0x0000000500047c82 */ /* 0x000fe20008000000 */
[----:B------:R-:W-:Y:S06]  /*0170*/  BRA.U UP0, `(.L_x_3) ;  /* 0xfffffffd00bc7547 */ /* 0x000fec000b83ffff */
[----:B------:R-:W-:Y:S05]  /*0180*/  EXIT ;  /* 0x000000000000794d */ /* 0x000fea0003800000 */
.L_x_4:
        /* <DEDUP_REMOVED lines=15> */
.L_x_7:


//--------------------- .text._Z12doublifyKernPf  --------------------------
	.section	.text._Z12doublifyKernPf,"ax",@progbits
	.align	128
        .global         _Z12doublifyKernPf
        .type           _Z12doublifyKernPf,@function
        .size           _Z12doublifyKernPf,(.L_x_8 - _Z12doublifyKernPf)
        .other          _Z12doublifyKernPf,@"STO_CUDA_ENTRY STV_DEFAULT"
_Z12doublifyKernPf:
.text._Z12doublifyKernPf:
[----:B------:R-:W-:Y:S01]  /*0000*/  LDC R1, c[0x0][0x37c] ;  /* 0x0000df00ff017b82 */ /* 0x000fe20000000800 */
[----:B------:R-:W0:Y:S07]  /*0010*/  S2R R5, SR_TID.X ;  /* 0x0000000000057919 */ /* 0x000e2e0000002100 */
[----:B------:R-:W1:Y:S01]  /*0020*/  LDC.64 R2, c[0x0][0x380] ;  /* 0x0000e000ff027b82 */ /* 0x000e620000000a00 */
[----:B------:R-:W2:Y:S01]  /*0030*/  LDCU.64 UR4, c[0x0][0x358] ;  /* 0x00006b00ff0477ac */ /* 0x000ea20008000a00 */
[----:B------:R-:W0:Y:S02]  /*0040*/  S2R R0, SR_TID.Y ;  /* 0x0000000000007919 */ /* 0x000e240000002200 */
[----:B0-----:R-:W-:-:S05]  /*0050*/  LEA R5, R0, R5, 0x2 ;  /* 0x0000000500057211 */ /* 0x001fca00078e10ff */
[----:B-1----:R-:W-:-:S05]  /*0060*/  IMAD.WIDE.U32 R2, R5, 0x4, R2 ;  /* 0x0000000405027825 */ /* 0x002fca00078e0002 */
[----:B--2---:R-:W2:Y:S02]  /*0070*/  LDG.E R0, desc[UR4][R2.64] ;  /* 0x0000000402007981 */ /* 0x004ea4000c1e1900 */
[----:B--2---:R-:W-:-:S05]  /*0080*/  FADD R5, R0, R0 ;  /* 0x0000000000057221 */ /* 0x004fca0000000000 */
[----:B------:R-:W-:Y:S01]  /*0090*/  STG.E desc[UR4][R2.64], R5 ;  /* 0x0000000502007986 */ /* 0x000fe2000c101904 */
[----:B------:R-:W-:Y:S05]  /*00a0*/  EXIT ;  /* 0x000000000000794d */ /* 0x000fea0003800000 */
.L_x_5:
        /* <DEDUP_REMOVED lines=13> */
.L_x_8:


//--------------------- .nv.shared.reserved.0     --------------------------
	.section	.nv.shared.reserved.0,"aw",@nobits
	.weak		__nv_reservedSMEM_offset_0_alias
	.size		__nv_reservedSMEM_offset_0_alias, 0, 64
	.other		__nv_reservedSMEM_offset_0_alias,@"STO_CUDA_RESERVED_SHARED STV_DEFAULT"
__nv_reservedSMEM_offset_0_alias:
	.zero		0
	.zero		64


//--------------------- .nv.constant0._Z4prodPjS_S_Pm --------------------------
	.section	.nv.constant0._Z4prodPjS_S_Pm,"a",@progbits
	.sectionflags	@""
	.align	4
.nv.constant0._Z4prodPjS_S_Pm:
	.zero		928


//--------------------- .nv.constant0._Z3sumPi    --------------------------
	.section	.nv.constant0._Z3sumPi,"a",@progbits
	.sectionflags	@""
	.align	4
.nv.constant0._Z3sumPi:
	.zero		904


//--------------------- .nv.constant0._Z12doublifyKernPf --------------------------
	.section	.nv.constant0._Z12doublifyKernPf,"a",@progbits
	.sectionflags	@""
	.align	4
.nv.constant0._Z12doublifyKernPf:
	.zero		904


//--------------------- SYMBOLS --------------------------

	.type		.nv.reservedSmem.offset0,@object
	.size		.nv.reservedSmem.offset0,0x4
